//
// Generated by NVIDIA NVVM Compiler
//
// Compiler Build ID: CL-36424714
// Cuda compilation tools, release 13.0, V13.0.88
// Based on NVVM 20.0.0
//

.version 9.0
.target sm_100
.address_size 64

	// .globl	default_function_kernel0
// _ZZ24default_function_kernel0E3s_C has been demoted

.visible .entry default_function_kernel0(
	.param .u64 .ptr .align 1 default_function_kernel0_param_0,
	.param .u64 .ptr .align 1 default_function_kernel0_param_1,
	.param .u64 .ptr .align 1 default_function_kernel0_param_2
)
.maxntid 256
{
	.reg .pred 	%p<7>;
	.reg .b32 	%r<16>;
	.reg .b32 	%f<18>;
	.reg .b64 	%rd<32>;
	// demoted variable
	.shared .align 4 .b8 _ZZ24default_function_kernel0E3s_C[1024];
	ld.param.u64 	%rd8, [default_function_kernel0_param_0];
	ld.param.u64 	%rd9, [default_function_kernel0_param_1];
	ld.param.u64 	%rd7, [default_function_kernel0_param_2];
	cvta.to.global.u64 	%rd10, %rd9;
	cvta.to.global.u64 	%rd11, %rd8;
	mov.u32 	%r1, %ctaid.x;
	mov.u32 	%r2, %tid.x;
	shr.u32 	%r15, %r2, 4;
	cvt.u64.u32 	%rd12, %r1;
	shr.u64 	%rd13, %rd12, 2;
	shl.b64 	%rd14, %rd13, 12;
	cvt.u64.u32 	%rd15, %r2;
	shr.u64 	%rd16, %rd15, 4;
	shl.b64 	%rd17, %rd16, 6;
	or.b64  	%rd18, %rd14, %rd17;
	and.b32  	%r7, %r1, 3;
	mul.wide.u32 	%rd19, %r7, 16;
	or.b64  	%rd20, %rd18, %rd19;
	and.b64  	%rd21, %rd15, 15;
	or.b64  	%rd22, %rd20, %rd21;
	shl.b64 	%rd23, %rd22, 2;
	add.s64 	%rd31, %rd10, %rd23;
	shl.b64 	%rd24, %rd13, 8;
	shl.b64 	%rd25, %rd16, 2;
	or.b64  	%rd26, %rd24, %rd25;
	add.s64 	%rd30, %rd11, %rd26;
	mov.f32 	%f17, 0f00000000;
$L__BB0_1:
	ld.global.nc.f32 	%f5, [%rd30];
	ld.global.nc.f32 	%f6, [%rd31];
	fma.rn.f32 	%f17, %f5, %f6, %f17;
	add.s32 	%r5, %r15, 16;
	add.s64 	%rd31, %rd31, 4096;
	add.s64 	%rd30, %rd30, 64;
	setp.lt.u32 	%p1, %r15, 48;
	mov.u32 	%r15, %r5;
	@%p1 bra 	$L__BB0_1;
	shl.b32 	%r8, %r2, 2;
	mov.u32 	%r9, _ZZ24default_function_kernel0E3s_C;
	add.s32 	%r6, %r9, %r8;
	st.shared.f32 	[%r6], %f17;
	bar.sync 	0;
	setp.gt.u32 	%p2, %r2, 127;
	@%p2 bra 	$L__BB0_4;
	ld.shared.f32 	%f7, [%r6+512];
	ld.shared.f32 	%f8, [%r6];
	add.f32 	%f9, %f7, %f8;
	st.shared.f32 	[%r6], %f9;
$L__BB0_4:
	bar.sync 	0;
	setp.gt.u32 	%p3, %r2, 63;
	@%p3 bra 	$L__BB0_6;
	ld.shared.f32 	%f10, [%r6+256];
	ld.shared.f32 	%f11, [%r6];
	add.f32 	%f12, %f10, %f11;
	st.shared.f32 	[%r6], %f12;
$L__BB0_6:
	bar.sync 	0;
	setp.gt.u32 	%p4, %r2, 31;
	@%p4 bra 	$L__BB0_9;
	ld.shared.f32 	%f13, [%r6];
	ld.shared.f32 	%f14, [%r6+128];
	add.f32 	%f15, %f13, %f14;
	mov.b32 	%r10, %f15;
	shfl.sync.bfly.b32	%r11|%p5, %r10, 16, 31, -1;
	mov.b32 	%f16, %r11;
	add.f32 	%f3, %f15, %f16;
	setp.gt.u32 	%p6, %r2, 15;
	@%p6 bra 	$L__BB0_9;
	shl.b32 	%r12, %r1, 4;
	and.b32  	%r13, %r2, 15;
	or.b32  	%r14, %r12, %r13;
	cvta.to.global.u64 	%rd27, %rd7;
	mul.wide.u32 	%rd28, %r14, 4;
	add.s64 	%rd29, %rd27, %rd28;
	st.global.f32 	[%rd29], %f3;
$L__BB0_9:
	ret;

}


// ===== COMPILED SASS (sm_100) =====

	.target	sm_100

	.elftype	@"ET_EXEC"


//--------------------- .note.nv.tkinfo           --------------------------
	.section	.note.nv.tkinfo,"",@"SHT_NOTE"
	.sectionflags	@"SHF_NOTE_NV_TKINFO"
	.tkinfo
        /*0018*/ 	.word	0x00000002
        /*0030*/ 	.string	""
        /*0030*/ 	.string	"ptxas"
        /*0030*/ 	.string	"Cuda compilation tools, release 13.0, V13.0.88"
        /*0030*/ 	.string	"Build cuda_13.0.r13.0/compiler.36424714_0"
        /*0030*/ 	.string	"-arch sm_100 -m 64 "



//--------------------- .note.nv.cuinfo           --------------------------
	.section	.note.nv.cuinfo,"",@"SHT_NOTE"
	.sectionflags	@"SHF_NOTE_NV_CUINFO"
        /*0018*/ 	.short	0x0002
        /*001a*/ 	.short	0x0064
        /*001c*/ 	.short	0x0082
	.zero		2


//--------------------- .nv.info                  --------------------------
	.section	.nv.info,"",@"SHT_CUDA_INFO"
	.align	4


	//----- nvinfo : EIATTR_REGCOUNT
	.align		4
        /*0000*/ 	.byte	0x04, 0x2f
        /*0002*/ 	.short	(.L_1 - .L_0)
	.align		4
.L_0:
        /*0004*/ 	.word	index@(default_function_kernel0)
        /*0008*/ 	.word	0x00000010


	//----- nvinfo : EIATTR_FRAME_SIZE
	.align		4
.L_1:
        /*000c*/ 	.byte	0x04, 0x11
        /*000e*/ 	.short	(.L_3 - .L_2)
	.align		4
.L_2:
        /*0010*/ 	.word	index@(default_function_kernel0)
        /*0014*/ 	.word	0x00000000


	//----- nvinfo : EIATTR_MIN_STACK_SIZE
	.align		4
.L_3:
        /*0018*/ 	.byte	0x04, 0x12
        /*001a*/ 	.short	(.L_5 - .L_4)
	.align		4
.L_4:
        /*001c*/ 	.word	index@(default_function_kernel0)
        /*0020*/ 	.word	0x00000000
.L_5:


//--------------------- .nv.compat                --------------------------
	.section	.nv.compat,"",@"SHT_CUDA_COMPAT_INFO"
	.align	4
        /*0000*/ 	.byte	0x02, 0x09, 0x00, 0x00, 0x02, 0x02, 0x01, 0x00, 0x02, 0x05, 0x05, 0x00, 0x03, 0x07, 0x01, 0x01
        /*0010*/ 	.byte	0x02, 0x03, 0x00, 0x00, 0x02, 0x06, 0x01, 0x00, 0x04, 0x0b, 0x08, 0x00, 0x09, 0x00, 0x00, 0x00
        /*0020*/ 	.byte	0x00, 0x00, 0x00, 0x00


//--------------------- .nv.info.default_function_kernel0 --------------------------
	.section	.nv.info.default_function_kernel0,"",@"SHT_CUDA_INFO"
	.sectionflags	@""
	.align	4


	//----- nvinfo : EIATTR_CUDA_API_VERSION
	.align		4
        /*0000*/ 	.byte	0x04, 0x37
        /*0002*/ 	.short	(.L_7 - .L_6)
.L_6:
        /*0004*/ 	.word	0x00000082


	//----- nvinfo : EIATTR_KPARAM_INFO
	.align		4
.L_7:
        /*0008*/ 	.byte	0x04, 0x17
        /*000a*/ 	.short	(.L_9 - .L_8)
.L_8:
        /*000c*/ 	.word	0x00000000
        /*0010*/ 	.short	0x0002
        /*0012*/ 	.short	0x0010
        /*0014*/ 	.byte	0x00, 0xf5, 0x21, 0x00


	//----- nvinfo : EIATTR_KPARAM_INFO
	.align		4
.L_9:
        /*0018*/ 	.byte	0x04, 0x17
        /*001a*/ 	.short	(.L_11 - .L_10)
.L_10:
        /*001c*/ 	.word	0x00000000
        /*0020*/ 	.short	0x0001
        /*0022*/ 	.short	0x0008
        /*0024*/ 	.byte	0x00, 0xf5, 0x21, 0x00


	//----- nvinfo : EIATTR_KPARAM_INFO
	.align		4
.L_11:
        /*0028*/ 	.byte	0x04, 0x17
        /*002a*/ 	.short	(.L_13 - .L_12)
.L_12:
        /*002c*/ 	.word	0x00000000
        /*0030*/ 	.short	0x0000
        /*0032*/ 	.short	0x0000
        /*0034*/ 	.byte	0x00, 0xf5, 0x21, 0x00


	//----- nvinfo : EIATTR_SPARSE_MMA_MASK
	.align		4
.L_13:
        /*0038*/ 	.byte	0x03, 0x50
        /*003a*/ 	.short	0x0000


	//----- nvinfo : EIATTR_MAXREG_COUNT
	.align		4
        /*003c*/ 	.byte	0x03, 0x1b
        /*003e*/ 	.short	0x00ff


	//----- nvinfo : EIATTR_NUM_BARRIERS
	.align		4
        /*0040*/ 	.byte	0x02, 0x4c
        /*0042*/ 	.byte	0x01
	.zero		1


	//----- nvinfo : EIATTR_MERCURY_ISA_VERSION
	.align		4
        /*0044*/ 	.byte	0x03, 0x5f
        /*0046*/ 	.short	0x0101


	//----- nvinfo : EIATTR_COOP_GROUP_MASK_REGIDS
	.align		4
        /*0048*/ 	.byte	0x04, 0x29
        /*004a*/ 	.short	(.L_15 - .L_14)


	//   ....[0]....
.L_14:
        /*004c*/ 	.word	0xffffffff


	//----- nvinfo : EIATTR_COOP_GROUP_INSTR_OFFSETS
	.align		4
.L_15:
        /*0050*/ 	.byte	0x04, 0x28
        /*0052*/ 	.short	(.L_17 - .L_16)


	//   ....[0]....
.L_16:
        /*0054*/ 	.word	0x00000440


	//----- nvinfo : EIATTR_VRC_CTA_INIT_COUNT
	.align		4
.L_17:
        /*0058*/ 	.byte	0x02, 0x4a
	.zero		1
	.zero		1


	//----- nvinfo : EIATTR_EXIT_INSTR_OFFSETS
	.align		4
        /*005c*/ 	.byte	0x04, 0x1c
        /*005e*/ 	.short	(.L_19 - .L_18)


	//   ....[0]....
.L_18:
        /*0060*/ 	.word	0x000003f0


	//   ....[1]....
        /*0064*/ 	.word	0x00000450


	//   ....[2]....
        /*0068*/ 	.word	0x000004b0


	//----- nvinfo : EIATTR_MAX_THREADS
	.align		4
.L_19:
        /*006c*/ 	.byte	0x04, 0x05
        /*006e*/ 	.short	(.L_21 - .L_20)
.L_20:
        /*0070*/ 	.word	0x00000100
        /*0074*/ 	.word	0x00000001
        /*0078*/ 	.word	0x00000001


	//----- nvinfo : EIATTR_CRS_STACK_SIZE
	.align		4
.L_21:
        /*007c*/ 	.byte	0x04, 0x1e
        /*007e*/ 	.short	(.L_23 - .L_22)
.L_22:
        /*0080*/ 	.word	0x00000000


	//----- nvinfo : EIATTR_CBANK_PARAM_SIZE
	.align		4
.L_23:
        /*0084*/ 	.byte	0x03, 0x19
        /*0086*/ 	.short	0x0018


	//----- nvinfo : EIATTR_PARAM_CBANK
	.align		4
        /*0088*/ 	.byte	0x04, 0x0a
        /*008a*/ 	.short	(.L_25 - .L_24)
	.align		4
.L_24:
        /*008c*/ 	.word	index@(.nv.constant0.default_function_kernel0)
        /*0090*/ 	.short	0x0380
        /*0092*/ 	.short	0x0018


	//----- nvinfo : EIATTR_SW_WAR
	.align		4
.L_25:
        /*0094*/ 	.byte	0x04, 0x36
        /*0096*/ 	.short	(.L_27 - .L_26)
.L_26:
        /*0098*/ 	.word	0x00000008
.L_27:


//--------------------- .nv.callgraph             --------------------------
	.section	.nv.callgraph,"",@"SHT_CUDA_CALLGRAPH"
	.align	4
	.sectionentsize	8
	.align		4
        /*0000*/ 	.word	0x00000000
	.align		4
        /*0004*/ 	.word	0xffffffff
	.align		4
        /*0008*/ 	.word	0x00000000
	.align		4
        /*000c*/ 	.word	0xfffffffe
	.align		4
        /*0010*/ 	.word	0x00000000
	.align		4
        /*0014*/ 	.word	0xfffffffd
	.align		4
        /*0018*/ 	.word	0x00000000
	.align		4
        /*001c*/ 	.word	0xfffffffc


//--------------------- .text.default_function_kernel0 --------------------------
	.section	.text.default_function_kernel0,"ax",@progbits
	.align	128
        .global         default_function_kernel0
        .type           default_function_kernel0,@function
        .size           default_function_kernel0,(.L_x_3 - default_function_kernel0)
        .other          default_function_kernel0,@"STO_CUDA_ENTRY STV_DEFAULT"
default_function_kernel0:
.text.default_function_kernel0:
[----:B------:R-:W-:Y:S01]  /*0000*/  LDC R1, c[0x0][0x37c] ;  /* 0x0000df00ff017b82 */ /* 0x000fe20000000800 */
[----:B------:R-:W0:Y:S01]  /*0010*/  S2R R0, SR_CTAID.X ;  /* 0x0000000000007919 */ /* 0x000e220000002500 */
[----:B------:R-:W1:Y:S01]  /*0020*/  LDCU.128 UR8, c[0x0][0x380] ;  /* 0x00007000ff0877ac */ /* 0x000e620008000c00 */
[----:B------:R-:W-:Y:S01]  /*0030*/  BSSY.RECONVERGENT B0, `(.L_x_0) ;  /* 0x0000028000007945 */ /* 0x000fe20003800200 */
[----:B------:R-:W2:Y:S01]  /*0040*/  S2R R2, SR_TID.X ;  /* 0x0000000000027919 */ /* 0x000ea20000002100 */
[----:B------:R-:W3:Y:S01]  /*0050*/  LDCU.64 UR6, c[0x0][0x358] ;  /* 0x00006b00ff0677ac */ /* 0x000ee20008000a00 */
[C---:B0-----:R-:W-:Y:S02]  /*0060*/  SHF.R.U64 R10, R0.reuse, 0x2, RZ ;  /* 0x00000002000a7819 */ /* 0x041fe400000012ff */
[----:B------:R-:W-:Y:S02]  /*0070*/  LOP3.LUT R4, R0, 0x3, RZ, 0xc0, !PT ;  /* 0x0000000300047812 */ /* 0x000fe400078ec0ff */
[----:B--2---:R-:W-:Y:S01]  /*0080*/  SHF.R.U64 R9, R2, 0x4, RZ ;  /* 0x0000000402097819 */ /* 0x004fe200000012ff */
[C---:B------:R-:W-:Y:S01]  /*0090*/  IMAD.SHL.U32 R7, R10.reuse, 0x1000, RZ ;  /* 0x000010000a077824 */ /* 0x040fe200078e00ff */
[----:B------:R-:W-:Y:S01]  /*00a0*/  SHF.L.U64.HI R8, R10, 0xc, RZ ;  /* 0x0000000c0a087819 */ /* 0x000fe200000102ff */
[----:B------:R-:W-:Y:S01]  /*00b0*/  IMAD.WIDE.U32 R4, R4, 0x10, RZ ;  /* 0x0000001004047825 */ /* 0x000fe200078e00ff */
[----:B------:R-:W-:-:S03]  /*00c0*/  LOP3.LUT R13, R2, 0xf, RZ, 0xc0, !PT ;  /* 0x0000000f020d7812 */ /* 0x000fc600078ec0ff */
[C---:B------:R-:W-:Y:S02]  /*00d0*/  IMAD.SHL.U32 R11, R9.reuse, 0x40, RZ ;  /* 0x00000040090b7824 */ /* 0x040fe400078e00ff */
[----:B------:R-:W-:Y:S02]  /*00e0*/  IMAD.SHL.U32 R3, R9, 0x4, RZ ;  /* 0x0000000409037824 */ /* 0x000fe400078e00ff */
[----:B------:R-:W-:Y:S01]  /*00f0*/  IMAD.SHL.U32 R6, R10, 0x100, RZ ;  /* 0x000001000a067824 */ /* 0x000fe200078e00ff */
[----:B------:R-:W-:-:S04]  /*0100*/  LOP3.LUT R11, R4, R7, R11, 0xfe, !PT ;  /* 0x00000007040b7212 */ /* 0x000fc800078efe0b */
[----:B------:R-:W-:Y:S02]  /*0110*/  LOP3.LUT R4, R6, R3, RZ, 0xfc, !PT ;  /* 0x0000000306047212 */ /* 0x000fe400078efcff */
[----:B------:R-:W-:Y:S02]  /*0120*/  SHF.L.U64.HI R3, R9, 0x6, RZ ;  /* 0x0000000609037819 */ /* 0x000fe400000102ff */
[----:B------:R-:W-:Y:S02]  /*0130*/  LOP3.LUT R11, R11, 0xf, R2, 0xf8, !PT ;  /* 0x0000000f0b0b7812 */ /* 0x000fe400078ef802 */
[----:B------:R-:W-:Y:S02]  /*0140*/  SHF.L.U64.HI R9, R9, 0x2, RZ ;  /* 0x0000000209097819 */ /* 0x000fe400000102ff */
[----:B------:R-:W-:Y:S02]  /*0150*/  SHF.L.U64.HI R6, R10, 0x8, RZ ;  /* 0x000000080a067819 */ /* 0x000fe400000102ff */
[----:B------:R-:W-:-:S02]  /*0160*/  LOP3.LUT R8, R5, R8, R3, 0xfe, !PT ;  /* 0x0000000805087212 */ /* 0x000fc400078efe03 */
[C---:B-1----:R-:W-:Y:S02]  /*0170*/  LEA R10, P0, R11.reuse, UR10, 0x2 ;  /* 0x0000000a0b0a7c11 */ /* 0x042fe4000f8010ff */
[----:B------:R-:W-:Y:S02]  /*0180*/  LOP3.LUT R9, R6, R9, RZ, 0xfc, !PT ;  /* 0x0000000906097212 */ /* 0x000fe400078efcff */
[----:B------:R-:W-:Y:S02]  /*0190*/  IADD3 R4, P1, PT, R4, UR8, RZ ;  /* 0x0000000804047c10 */ /* 0x000fe4000ff3e0ff */
[----:B------:R-:W-:Y:S01]  /*01a0*/  LEA.HI.X R11, R11, UR11, R8, 0x2, P0 ;  /* 0x0000000b0b0b7c11 */ /* 0x000fe200080f1408 */
[----:B------:R-:W-:Y:S01]  /*01b0*/  IMAD.MOV.U32 R8, RZ, RZ, RZ ;  /* 0x000000ffff087224 */ /* 0x000fe200078e00ff */
[----:B------:R-:W-:Y:S02]  /*01c0*/  IADD3.X R9, PT, PT, R9, UR9, RZ, P1, !PT ;  /* 0x0000000909097c10 */ /* 0x000fe40008ffe4ff */
[----:B---3--:R-:W-:-:S07]  /*01d0*/  SHF.R.U32.HI R3, RZ, 0x4, R2 ;  /* 0x00000004ff037819 */ /* 0x008fce0000011602 */
.L_x_1:
[----:B------:R-:W-:Y:S02]  /*01e0*/  IMAD.MOV.U32 R5, RZ, RZ, R9 ;  /* 0x000000ffff057224 */ /* 0x000fe400078e0009 */
[----:B------:R-:W-:Y:S02]  /*01f0*/  IMAD.MOV.U32 R6, RZ, RZ, R10 ;  /* 0x000000ffff067224 */ /* 0x000fe400078e000a */
[----:B------:R-:W-:Y:S02]  /*0200*/  IMAD.MOV.U32 R7, RZ, RZ, R11 ;  /* 0x000000ffff077224 */ /* 0x000fe400078e000b */
[----:B------:R0:W2:Y:S04]  /*0210*/  LDG.E.CONSTANT R5, desc[UR6][R4.64] ;  /* 0x0000000604057981 */ /* 0x0000a8000c1e9900 */
[----:B------:R-:W2:Y:S01]  /*0220*/  LDG.E.CONSTANT R6, desc[UR6][R6.64] ;  /* 0x0000000606067981 */ /* 0x000ea2000c1e9900 */
[C---:B------:R-:W-:Y:S01]  /*0230*/  ISETP.GE.U32.AND P0, PT, R3.reuse, 0x30, PT ;  /* 0x000000300300780c */ /* 0x040fe20003f06070 */
[----:B------:R-:W-:Y:S01]  /*0240*/  VIADD R3, R3, 0x10 ;  /* 0x0000001003037836 */ /* 0x000fe20000000000 */
[----:B------:R-:W-:-:S02]  /*0250*/  IADD3 R10, P1, PT, R10, 0x1000, RZ ;  /* 0x000010000a0a7810 */ /* 0x000fc40007f3e0ff */
[----:B0-----:R-:W-:-:S03]  /*0260*/  IADD3 R4, P2, PT, R4, 0x40, RZ ;  /* 0x0000004004047810 */ /* 0x001fc60007f5e0ff */
[----:B------:R-:W-:Y:S02]  /*0270*/  IMAD.X R11, RZ, RZ, R11, P1 ;  /* 0x000000ffff0b7224 */ /* 0x000fe400008e060b */
[----:B------:R-:W-:Y:S02]  /*0280*/  IMAD.X R9, RZ, RZ, R9, P2 ;  /* 0x000000ffff097224 */ /* 0x000fe400010e0609 */
[----:B--2---:R-:W-:Y:S02]  /*0290*/  FFMA R8, R5, R6, R8 ;  /* 0x0000000605087223 */ /* 0x004fe40000000008 */
[----:B------:R-:W-:Y:S05]  /*02a0*/  @!P0 BRA `(.L_x_1) ;  /* 0xfffffffc00cc8947 */ /* 0x000fea000383ffff */
[----:B------:R-:W-:Y:S05]  /*02b0*/  BSYNC.RECONVERGENT B0 ;  /* 0x0000000000007941 */ /* 0x000fea0003800200 */
.L_x_0:
[----:B------:R-:W0:Y:S01]  /*02c0*/  S2UR UR5, SR_CgaCtaId ;  /* 0x00000000000579c3 */ /* 0x000e220000008800 */
[----:B------:R-:W-:Y:S01]  /*02d0*/  UMOV UR4, 0x400 ;  /* 0x0000040000047882 */ /* 0x000fe20000000000 */
[C---:B------:R-:W-:Y:S02]  /*02e0*/  ISETP.GT.U32.AND P0, PT, R2.reuse, 0x7f, PT ;  /* 0x0000007f0200780c */ /* 0x040fe40003f04070 */
[----:B------:R-:W-:Y:S01]  /*02f0*/  ISETP.GT.U32.AND P1, PT, R2, 0x3f, PT ;  /* 0x0000003f0200780c */ /* 0x000fe20003f24070 */
[----:B0-----:R-:W-:-:S06]  /*0300*/  ULEA UR4, UR5, UR4, 0x18 ;  /* 0x0000000405047291 */ /* 0x001fcc000f8ec0ff */
[----:B------:R-:W-:-:S05]  /*0310*/  LEA R3, R2, UR4, 0x2 ;  /* 0x0000000402037c11 */ /* 0x000fca000f8e10ff */
[----:B------:R-:W-:Y:S01]  /*0320*/  STS [R3], R8 ;  /* 0x0000000803007388 */ /* 0x000fe20000000800 */
[----:B------:R-:W-:Y:S06]  /*0330*/  BAR.SYNC.DEFER_BLOCKING 0x0 ;  /* 0x0000000000007b1d */ /* 0x000fec0000010000 */
[----:B------:R-:W-:Y:S04]  /*0340*/  @!P0 LDS R4, [R3+0x200] ;  /* 0x0002000003048984 */ /* 0x000fe80000000800 */
[----:B------:R-:W0:Y:S02]  /*0350*/  @!P0 LDS R5, [R3] ;  /* 0x0000000003058984 */ /* 0x000e240000000800 */
[----:B0-----:R-:W-:-:S05]  /*0360*/  @!P0 FADD R4, R4, R5 ;  /* 0x0000000504048221 */ /* 0x001fca0000000000 */
[----:B------:R-:W-:Y:S01]  /*0370*/  @!P0 STS [R3], R4 ;  /* 0x0000000403008388 */ /* 0x000fe20000000800 */
[----:B------:R-:W-:Y:S01]  /*0380*/  BAR.SYNC.DEFER_BLOCKING 0x0 ;  /* 0x0000000000007b1d */ /* 0x000fe20000010000 */
[----:B------:R-:W-:-:S05]  /*0390*/  ISETP.GT.U32.AND P0, PT, R2, 0x1f, PT ;  /* 0x0000001f0200780c */ /* 0x000fca0003f04070 */
[----:B------:R-:W-:Y:S04]  /*03a0*/  @!P1 LDS R5, [R3+0x100] ;  /* 0x0001000003059984 */ /* 0x000fe80000000800 */
[----:B------:R-:W0:Y:S02]  /*03b0*/  @!P1 LDS R6, [R3] ;  /* 0x0000000003069984 */ /* 0x000e240000000800 */
[----:B0-----:R-:W-:-:S05]  /*03c0*/  @!P1 FADD R6, R5, R6 ;  /* 0x0000000605069221 */ /* 0x001fca0000000000 */
[----:B------:R0:W-:Y:S01]  /*03d0*/  @!P1 STS [R3], R6 ;  /* 0x0000000603009388 */ /* 0x0001e20000000800 */
[----:B------:R-:W-:Y:S06]  /*03e0*/  BAR.SYNC.DEFER_BLOCKING 0x0 ;  /* 0x0000000000007b1d */ /* 0x000fec0000010000 */
[----:B------:R-:W-:Y:S05]  /*03f0*/  @P0 EXIT ;  /* 0x000000000000094d */ /* 0x000fea0003800000 */
[----:B------:R-:W-:Y:S01]  /*0400*/  LDS R4, [R3] ;  /* 0x0000000003047984 */ /* 0x000fe20000000800 */
[----:B------:R-:W-:-:S03]  /*0410*/  ISETP.GT.U32.AND P0, PT, R2, 0xf, PT ;  /* 0x0000000f0200780c */ /* 0x000fc60003f04070 */
[----:B------:R-:W1:Y:S02]  /*0420*/  LDS R5, [R3+0x80] ;  /* 0x0000800003057984 */ /* 0x000e640000000800 */
[----:B-1----:R-:W-:-:S05]  /*0430*/  FADD R4, R4, R5 ;  /* 0x0000000504047221 */ /* 0x002fca0000000000 */
[----:B------:R1:W2:Y:S03]  /*0440*/  SHFL.BFLY PT, R5, R4, 0x10, 0x1f ;  /* 0x0e001f0004057f89 */ /* 0x0002a600000e0000 */
[----:B------:R-:W-:Y:S05]  /*0450*/  @P0 EXIT ;  /* 0x000000000000094d */ /* 0x000fea0003800000 */
[----:B0-----:R-:W0:Y:S01]  /*0460*/  LDC.64 R2, c[0x0][0x390] ;  /* 0x0000e400ff027b82 */ /* 0x001e220000000a00 */
[----:B------:R-:W-:Y:S02]  /*0470*/  IMAD R7, R0, 0x10, R13 ;  /* 0x0000001000077824 */ /* 0x000fe400078e020d */
[----:B--2---:R-:W-:Y:S02]  /*0480*/  FADD R5, R4, R5 ;  /* 0x0000000504057221 */ /* 0x004fe40000000000 */
[----:B0-----:R-:W-:-:S05]  /*0490*/  IMAD.WIDE.U32 R2, R7, 0x4, R2 ;  /* 0x0000000407027825 */ /* 0x001fca00078e0002 */
[----:B------:R-:W-:Y:S01]  /*04a0*/  STG.E desc[UR6][R2.64], R5 ;  /* 0x0000000502007986 */ /* 0x000fe2000c101906 */
[----:B------:R-:W-:Y:S05]  /*04b0*/  EXIT ;  /* 0x000000000000794d */ /* 0x000fea0003800000 */
.L_x_2:
[----:B------:R-:W-:-:S00]  /*04c0*/  BRA `(.L_x_2) ;  /* 0xfffffffc00fc7947 */ /* 0x000fc0000383ffff */
[----:B------:R-:W-:-:S00]  /*04d0*/  NOP ;  /* 0x0000000000007918 */ /* 0x000fc00000000000 */
        /* <DEDUP_REMOVED lines=10> */
.L_x_3:


//--------------------- .nv.shared.default_function_kernel0 --------------------------
	.section	.nv.shared.default_function_kernel0,"aw",@nobits
	.sectionflags	@""
	.align	4
.nv.shared.default_function_kernel0:
	.zero		2048


//--------------------- .nv.shared.reserved.0     --------------------------
	.section	.nv.shared.reserved.0,"aw",@nobits
	.weak		__nv_reservedSMEM_offset_0_alias
	.size		__nv_reservedSMEM_offset_0_alias, 0, 64
	.other		__nv_reservedSMEM_offset_0_alias,@"STO_CUDA_RESERVED_SHARED STV_DEFAULT"
__nv_reservedSMEM_offset_0_alias:
	.zero		0
	.zero		64


//--------------------- .nv.constant0.default_function_kernel0 --------------------------
	.section	.nv.constant0.default_function_kernel0,"a",@progbits
	.sectionflags	@""
	.align	4
.nv.constant0.default_function_kernel0:
	.zero		920


//--------------------- SYMBOLS --------------------------

	.type		.nv.reservedSmem.offset0,@object
	.size		.nv.reservedSmem.offset0,0x4
	.type		.nv.reservedSmem.cap,@object
	.size		.nv.reservedSmem.cap,0x4
